	.headerflags	@"EF_CUDA_TEXMODE_UNIFIED EF_CUDA_64BIT_ADDRESS EF_CUDA_ACCELERATORS EF_CUDA_SM90 EF_CUDA_VIRTUAL_SM(EF_CUDA_SM90)"
	.elftype	@"ET_EXEC"


//--------------------- .nv.info                  --------------------------
	.section	.nv.info,"",@"SHT_CUDA_INFO"
	.align	4


	//----- nvinfo : EIATTR_REGCOUNT
	.align		4
        /*0000*/ 	.byte	0x04, 0x2f
        /*0002*/ 	.short	(.L_1 - .L_0)
	.align		4
.L_0:
        /*0004*/ 	.word	index@(triton_poi_fused_add_lift_fresh_mul_relu_sigmoid_sub_0)
        /*0008*/ 	.word	0x00000018


	//----- nvinfo : EIATTR_MIN_STACK_SIZE
	.align		4
.L_1:
        /*000c*/ 	.byte	0x04, 0x12
        /*000e*/ 	.short	(.L_3 - .L_2)
	.align		4
.L_2:
        /*0010*/ 	.word	index@(triton_poi_fused_add_lift_fresh_mul_relu_sigmoid_sub_0)
        /*0014*/ 	.word	0x00000000


	//----- nvinfo : EIATTR_FRAME_SIZE
	.align		4
.L_3:
        /*0018*/ 	.byte	0x04, 0x11
        /*001a*/ 	.short	(.L_5 - .L_4)
	.align		4
.L_4:
        /*001c*/ 	.word	index@(triton_poi_fused_add_lift_fresh_mul_relu_sigmoid_sub_0)
        /*0020*/ 	.word	0x00000000


	//----- nvinfo : EIATTR_MIN_STACK_SIZE
	.align		4
.L_5:
        /*0024*/ 	.byte	0x04, 0x12
        /*0026*/ 	.short	(.L_7 - .L_6)
	.align		4
.L_6:
        /*0028*/ 	.word	index@(triton_poi_fused_add_lift_fresh_mul_relu_sigmoid_sub_0)
        /*002c*/ 	.word	0x00000000
.L_7:


//--------------------- .nv.info.triton_poi_fused_add_lift_fresh_mul_relu_sigmoid_sub_0 --------------------------
	.section	.nv.info.triton_poi_fused_add_lift_fresh_mul_relu_sigmoid_sub_0,"",@"SHT_CUDA_INFO"
	.sectionflags	@""
	.align	4


	//----- nvinfo : EIATTR_CUDA_API_VERSION
	.align		4
        /*0000*/ 	.byte	0x04, 0x37
        /*0002*/ 	.short	(.L_9 - .L_8)
.L_8:
        /*0004*/ 	.word	0x0000007c


	//----- nvinfo : EIATTR_KPARAM_INFO
	.align		4
.L_9:
        /*0008*/ 	.byte	0x04, 0x17
        /*000a*/ 	.short	(.L_11 - .L_10)
.L_10:
        /*000c*/ 	.word	0x00000000
        /*0010*/ 	.short	0x0006
        /*0012*/ 	.short	0x0030
        /*0014*/ 	.byte	0x00, 0xf0, 0x11, 0x00


	//----- nvinfo : EIATTR_KPARAM_INFO
	.align		4
.L_11:
        /*0018*/ 	.byte	0x04, 0x17
        /*001a*/ 	.short	(.L_13 - .L_12)
.L_12:
        /*001c*/ 	.word	0x00000000
        /*0020*/ 	.short	0x0005
        /*0022*/ 	.short	0x0028
        /*0024*/ 	.byte	0x00, 0xf4, 0x21, 0x00


	//----- nvinfo : EIATTR_KPARAM_INFO
	.align		4
.L_13:
        /*0028*/ 	.byte	0x04, 0x17
        /*002a*/ 	.short	(.L_15 - .L_14)
.L_14:
        /*002c*/ 	.word	0x00000000
        /*0030*/ 	.short	0x0004
        /*0032*/ 	.short	0x0020
        /*0034*/ 	.byte	0x00, 0xf4, 0x21, 0x00


	//----- nvinfo : EIATTR_KPARAM_INFO
	.align		4
.L_15:
        /*0038*/ 	.byte	0x04, 0x17
        /*003a*/ 	.short	(.L_17 - .L_16)
.L_16:
        /*003c*/ 	.word	0x00000000
        /*0040*/ 	.short	0x0003
        /*0042*/ 	.short	0x0018
        /*0044*/ 	.byte	0x00, 0xf4, 0x21, 0x00


	//----- nvinfo : EIATTR_KPARAM_INFO
	.align		4
.L_17:
        /*0048*/ 	.byte	0x04, 0x17
        /*004a*/ 	.short	(.L_19 - .L_18)
.L_18:
        /*004c*/ 	.word	0x00000000
        /*0050*/ 	.short	0x0002
        /*0052*/ 	.short	0x0010
        /*0054*/ 	.byte	0x00, 0xf4, 0x21, 0x00


	//----- nvinfo : EIATTR_KPARAM_INFO
	.align		4
.L_19:
        /*0058*/ 	.byte	0x04, 0x17
        /*005a*/ 	.short	(.L_21 - .L_20)
.L_20:
        /*005c*/ 	.word	0x00000000
        /*0060*/ 	.short	0x0001
        /*0062*/ 	.short	0x0008
        /*0064*/ 	.byte	0x00, 0xf4, 0x21, 0x00


	//----- nvinfo : EIATTR_KPARAM_INFO
	.align		4
.L_21:
        /*0068*/ 	.byte	0x04, 0x17
        /*006a*/ 	.short	(.L_23 - .L_22)
.L_22:
        /*006c*/ 	.word	0x00000000
        /*0070*/ 	.short	0x0000
        /*0072*/ 	.short	0x0000
        /*0074*/ 	.byte	0x00, 0xf4, 0x21, 0x00


	//----- nvinfo : EIATTR_SPARSE_MMA_MASK
	.align		4
.L_23:
        /*0078*/ 	.byte	0x03, 0x50
        /*007a*/ 	.short	0x0000


	//----- nvinfo : EIATTR_MAXREG_COUNT
	.align		4
        /*007c*/ 	.byte	0x03, 0x1b
        /*007e*/ 	.short	0x00ff


	//----- nvinfo : EIATTR_EXIT_INSTR_OFFSETS
	.align		4
        /*0080*/ 	.byte	0x04, 0x1c
        /*0082*/ 	.short	(.L_25 - .L_24)


	//   ....[0]....
.L_24:
        /*0084*/ 	.word	0x00000520


	//   ....[1]....
        /*0088*/ 	.word	0x00000540


	//----- nvinfo : EIATTR_REQNTID
	.align		4
.L_25:
        /*008c*/ 	.byte	0x04, 0x10
        /*008e*/ 	.short	(.L_27 - .L_26)
.L_26:
        /*0090*/ 	.word	0x00000080
        /*0094*/ 	.word	0x00000001
        /*0098*/ 	.word	0x00000001


	//----- nvinfo : EIATTR_CBANK_PARAM_SIZE
	.align		4
.L_27:
        /*009c*/ 	.byte	0x03, 0x19
        /*009e*/ 	.short	0x0034


	//----- nvinfo : EIATTR_PARAM_CBANK
	.align		4
        /*00a0*/ 	.byte	0x04, 0x0a
        /*00a2*/ 	.short	(.L_29 - .L_28)
	.align		4
.L_28:
        /*00a4*/ 	.word	index@(.nv.constant0.triton_poi_fused_add_lift_fresh_mul_relu_sigmoid_sub_0)
        /*00a8*/ 	.short	0x0210
        /*00aa*/ 	.short	0x0034


	//----- nvinfo : EIATTR_SW_WAR
	.align		4
.L_29:
        /*00ac*/ 	.byte	0x04, 0x36
        /*00ae*/ 	.short	(.L_31 - .L_30)
.L_30:
        /*00b0*/ 	.word	0x00000008
.L_31:


//--------------------- .nv.callgraph             --------------------------
	.section	.nv.callgraph,"",@"SHT_CUDA_CALLGRAPH"
	.align	4
	.sectionentsize	8
	.align		4
        /*0000*/ 	.word	0x00000000
	.align		4
        /*0004*/ 	.word	0xffffffff
	.align		4
        /*0008*/ 	.word	0x00000000
	.align		4
        /*000c*/ 	.word	0xfffffffe
	.align		4
        /*0010*/ 	.word	0x00000000
	.align		4
        /*0014*/ 	.word	0xfffffffd
	.align		4
        /*0018*/ 	.word	0x00000000
	.align		4
        /*001c*/ 	.word	0xfffffffc


//--------------------- .text.triton_poi_fused_add_lift_fresh_mul_relu_sigmoid_sub_0 --------------------------
	.section	.text.triton_poi_fused_add_lift_fresh_mul_relu_sigmoid_sub_0,"ax",@progbits
	.align	128
        .global         triton_poi_fused_add_lift_fresh_mul_relu_sigmoid_sub_0
        .type           triton_poi_fused_add_lift_fresh_mul_relu_sigmoid_sub_0,@function
        .size           triton_poi_fused_add_lift_fresh_mul_relu_sigmoid_sub_0,(.L_x_1 - triton_poi_fused_add_lift_fresh_mul_relu_sigmoid_sub_0)
        .other          triton_poi_fused_add_lift_fresh_mul_relu_sigmoid_sub_0,@"STO_CUDA_ENTRY STV_DEFAULT"
triton_poi_fused_add_lift_fresh_mul_relu_sigmoid_sub_0:
.text.triton_poi_fused_add_lift_fresh_mul_relu_sigmoid_sub_0:
[----:B------:R-:W0:Y:S01]  /*0000*/  LDC R1, c[0x0][0x28] ;  /* 0x00000a00ff017b82 */ /* 0x000e220000000800 */
[----:B------:R-:W1:Y:S07]  /*0010*/  S2R R0, SR_TID.X ;  /* 0x0000000000007919 */ /* 0x000e6e0000002100 */
[----:B------:R-:W2:Y:S01]  /*0020*/  LDC.64 R8, c[0x0][0x210] ;  /* 0x00008400ff087b82 */ /* 0x000ea20000000a00 */
[----:B------:R-:W-:Y:S01]  /*0030*/  ULDC.64 UR4, c[0x0][0x208] ;  /* 0x0000820000047ab9 */ /* 0x000fe20000000a00 */
[----:B------:R-:W3:Y:S06]  /*0040*/  S2R R3, SR_CTAID.X ;  /* 0x0000000000037919 */ /* 0x000eec0000002500 */
[----:B------:R-:W4:Y:S01]  /*0050*/  LDC.64 R20, c[0x0][0x220] ;  /* 0x00008800ff147b82 */ /* 0x000f220000000a00 */
[----:B-1----:R-:W-:-:S04]  /*0060*/  SHF.L.U32 R0, R0, 0x1, RZ ;  /* 0x0000000100007819 */ /* 0x002fc800000006ff */
[----:B------:R-:W-:-:S04]  /*0070*/  LOP3.LUT R0, R0, 0xfe, RZ, 0xc0, !PT ;  /* 0x000000fe00007812 */ /* 0x000fc800078ec0ff */
[----:B---3--:R-:W-:Y:S02]  /*0080*/  LEA R0, R3, R0, 0x8 ;  /* 0x0000000003007211 */ /* 0x008fe400078e40ff */
[----:B------:R-:W1:Y:S02]  /*0090*/  LDC.64 R2, c[0x0][0x218] ;  /* 0x00008600ff027b82 */ /* 0x000e640000000a00 */
[----:B------:R-:W-:Y:S02]  /*00a0*/  SHF.R.S32.HI R5, RZ, 0x1f, R0 ;  /* 0x0000001fff057819 */ /* 0x000fe40000011400 */
[----:B------:R-:W-:Y:S02]  /*00b0*/  ISETP.GE.AND P0, PT, R0, 0x100, PT ;  /* 0x000001000000780c */ /* 0x000fe40003f06270 */
[----:B------:R-:W-:-:S04]  /*00c0*/  LEA.HI R5, R5, R0, RZ, 0x2 ;  /* 0x0000000005057211 */ /* 0x000fc800078f10ff */
[C---:B------:R-:W-:Y:S02]  /*00d0*/  LOP3.LUT R7, R5.reuse, 0xfffffffc, RZ, 0xc0, !PT ;  /* 0xfffffffc05077812 */ /* 0x040fe400078ec0ff */
[----:B------:R-:W-:Y:S02]  /*00e0*/  SHF.L.U32 R5, R5, 0x1, RZ ;  /* 0x0000000105057819 */ /* 0x000fe400000006ff */
[----:B------:R-:W-:Y:S02]  /*00f0*/  IADD3 R15, R0, -R7, RZ ;  /* 0x80000007000f7210 */ /* 0x000fe40007ffe0ff */
[----:B------:R-:W-:Y:S02]  /*0100*/  CS2R R6, SRZ ;  /* 0x0000000000067805 */ /* 0x000fe4000001ff00 */
[----:B------:R-:W-:Y:S02]  /*0110*/  LOP3.LUT R10, R5, 0xfffffff8, RZ, 0xc0, !PT ;  /* 0xfffffff8050a7812 */ /* 0x000fe400078ec0ff */
[----:B------:R-:W-:-:S02]  /*0120*/  CS2R R4, SRZ ;  /* 0x0000000000047805 */ /* 0x000fc4000001ff00 */
[----:B------:R-:W-:-:S04]  /*0130*/  IADD3 R19, R15, 0x4, RZ ;  /* 0x000000040f137810 */ /* 0x000fc80007ffe0ff */
[----:B------:R-:W-:Y:S01]  /*0140*/  IADD3 R17, R10, R19, RZ ;  /* 0x000000130a117210 */ /* 0x000fe20007ffe0ff */
[----:B-1----:R-:W-:-:S04]  /*0150*/  IMAD.WIDE.U32 R18, R19, 0x4, R2 ;  /* 0x0000000413127825 */ /* 0x002fc800078e0002 */
[----:B--2---:R-:W-:Y:S01]  /*0160*/  IMAD.WIDE R16, R17, 0x4, R8 ;  /* 0x0000000411107825 */ /* 0x004fe200078e0208 */
[----:B------:R-:W2:Y:S04]  /*0170*/  @!P0 LDG.E.EL.64 R6, desc[UR4][R18.64] ;  /* 0x0000000412068981 */ /* 0x000ea8000c2e1b00 */
[----:B------:R4:W2:Y:S01]  /*0180*/  @!P0 LDG.E.64 R4, desc[UR4][R16.64] ;  /* 0x0000000410048981 */ /* 0x0008a2000c1e1b00 */
[----:B------:R-:W-:Y:S02]  /*0190*/  IADD3 R13, R15, R10, RZ ;  /* 0x0000000a0f0d7210 */ /* 0x000fe40007ffe0ff */
[----:B------:R-:W-:Y:S01]  /*01a0*/  CS2R R10, SRZ ;  /* 0x00000000000a7805 */ /* 0x000fe2000001ff00 */
[----:B------:R-:W-:-:S04]  /*01b0*/  IMAD.WIDE R14, R15, 0x4, R2 ;  /* 0x000000040f0e7825 */ /* 0x000fc800078e0202 */
[----:B------:R-:W-:Y:S01]  /*01c0*/  IMAD.WIDE R12, R13, 0x4, R8 ;  /* 0x000000040d0c7825 */ /* 0x000fe200078e0208 */
[----:B------:R-:W-:Y:S01]  /*01d0*/  CS2R R8, SRZ ;  /* 0x0000000000087805 */ /* 0x000fe2000001ff00 */
[----:B------:R-:W3:Y:S05]  /*01e0*/  @!P0 LDG.E.EL.64 R10, desc[UR4][R14.64] ;  /* 0x000000040e0a8981 */ /* 0x000eea000c2e1b00 */
[----:B------:R1:W3:Y:S01]  /*01f0*/  @!P0 LDG.E.64 R8, desc[UR4][R12.64] ;  /* 0x000000040c088981 */ /* 0x0002e2000c1e1b00 */
[----:B------:R-:W-:Y:S01]  /*0200*/  CS2R R2, SRZ ;  /* 0x0000000000027805 */ /* 0x000fe2000001ff00 */
[----:B----4-:R-:W-:-:S05]  /*0210*/  IMAD.WIDE R16, R0, 0x4, R20 ;  /* 0x0000000400107825 */ /* 0x010fca00078e0214 */
[----:B------:R4:W5:Y:S01]  /*0220*/  @!P0 LDG.E.64 R2, desc[UR4][R16.64] ;  /* 0x0000000410028981 */ /* 0x000962000c1e1b00 */
[----:B01----:R-:W0:Y:S01]  /*0230*/  LDC.64 R12, c[0x0][0x228] ;  /* 0x00008a00ff0c7b82 */ /* 0x003e220000000a00 */
[----:B------:R-:W-:Y:S01]  /*0240*/  HFMA2.MMA R18, -RZ, RZ, 1.625, 0 ;  /* 0x3e800000ff127435 */ /* 0x000fe200000001ff */
[----:B0-----:R-:W-:-:S04]  /*0250*/  IMAD.WIDE R12, R0, 0x4, R12 ;  /* 0x00000004000c7825 */ /* 0x001fc800078e020c */
[----:B--2---:R-:W-:Y:S01]  /*0260*/  FADD R5, R7, R5 ;  /* 0x0000000507057221 */ /* 0x004fe20000000000 */
[----:B------:R-:W-:-:S03]  /*0270*/  FADD R4, R6, R4 ;  /* 0x0000000406047221 */ /* 0x000fc60000000000 */
[----:B------:R-:W-:Y:S01]  /*0280*/  FADD R5, RZ, -R5 ;  /* 0x80000005ff057221 */ /* 0x000fe20000000000 */
[----:B------:R-:W-:-:S03]  /*0290*/  FADD R4, RZ, -R4 ;  /* 0x80000004ff047221 */ /* 0x000fc60000000000 */
[----:B------:R-:W-:Y:S01]  /*02a0*/  FMUL R6, R5, 1.4426950216293334961 ;  /* 0x3fb8aa3b05067820 */ /* 0x000fe20000400000 */
[----:B------:R-:W-:-:S04]  /*02b0*/  FMUL R4, R4, 1.4426950216293334961 ;  /* 0x3fb8aa3b04047820 */ /* 0x000fc80000400000 */
[----:B------:R-:W-:Y:S02]  /*02c0*/  FSETP.GEU.AND P2, PT, R6, -126, PT ;  /* 0xc2fc00000600780b */ /* 0x000fe40003f4e000 */
[----:B------:R-:W-:-:S11]  /*02d0*/  FSETP.GEU.AND P1, PT, R4, -126, PT ;  /* 0xc2fc00000400780b */ /* 0x000fd60003f2e000 */
[----:B------:R-:W-:Y:S02]  /*02e0*/  @!P2 FMUL R6, R6, 0.5 ;  /* 0x3f0000000606a820 */ /* 0x000fe40000400000 */
[----:B------:R-:W-:Y:S02]  /*02f0*/  @!P1 FMUL R4, R4, 0.5 ;  /* 0x3f00000004049820 */ /* 0x000fe40000400000 */
[----:B------:R-:W0:Y:S08]  /*0300*/  MUFU.EX2 R7, R6 ;  /* 0x0000000600077308 */ /* 0x000e300000000800 */
[----:B------:R-:W1:Y:S01]  /*0310*/  MUFU.EX2 R5, R4 ;  /* 0x0000000400057308 */ /* 0x000e620000000800 */
[----:B0-----:R-:W-:-:S04]  /*0320*/  @!P2 FMUL R7, R7, R7 ;  /* 0x000000070707a220 */ /* 0x001fc80000400000 */
[----:B------:R-:W-:Y:S02]  /*0330*/  FADD R15, R7, 1 ;  /* 0x3f800000070f7421 */ /* 0x000fe40000000000 */
[----:B------:R-:W0:Y:S01]  /*0340*/  LDC.64 R6, c[0x0][0x238] ;  /* 0x00008e00ff067b82 */ /* 0x000e220000000a00 */
[----:B-1----:R-:W-:Y:S02]  /*0350*/  @!P1 FMUL R5, R5, R5 ;  /* 0x0000000505059220 */ /* 0x002fe40000400000 */
[----:B------:R-:W-:Y:S02]  /*0360*/  FSETP.GT.AND P3, PT, R15, 8.50705917302346158658e+37, PT ;  /* 0x7e8000000f00780b */ /* 0x000fe40003f64000 */
[----:B------:R-:W-:-:S03]  /*0370*/  FADD R14, R5, 1 ;  /* 0x3f800000050e7421 */ /* 0x000fc60000000000 */
[----:B------:R-:W1:Y:S02]  /*0380*/  LDC.64 R4, c[0x0][0x230] ;  /* 0x00008c00ff047b82 */ /* 0x000e640000000a00 */
[----:B------:R-:W-:-:S06]  /*0390*/  FSETP.GT.AND P2, PT, R14, 8.50705917302346158658e+37, PT ;  /* 0x7e8000000e00780b */ /* 0x000fcc0003f44000 */
[----:B------:R-:W-:-:S07]  /*03a0*/  @P3 FMUL R15, R15, 0.25 ;  /* 0x3e8000000f0f3820 */ /* 0x000fce0000400000 */
[----:B------:R-:W-:Y:S01]  /*03b0*/  @P2 FMUL R14, R14, 0.25 ;  /* 0x3e8000000e0e2820 */ /* 0x000fe20000400000 */
[----:B------:R-:W2:Y:S08]  /*03c0*/  MUFU.RCP R15, R15 ;  /* 0x0000000f000f7308 */ /* 0x000eb00000001000 */
[----:B----4-:R4:W0:Y:S01]  /*03d0*/  MUFU.RCP R16, R14 ;  /* 0x0000000e00107308 */ /* 0x0108220000001000 */
[----:B------:R-:W-:-:S02]  /*03e0*/  FSEL R17, R18, 1, P2 ;  /* 0x3f80000012117808 */ /* 0x000fc40001000000 */
[----:B------:R-:W-:Y:S02]  /*03f0*/  FSEL R18, R18, 1, P3 ;  /* 0x3f80000012127808 */ /* 0x000fe40001800000 */
[----:B---3--:R-:W-:Y:S01]  /*0400*/  FSETP.GEU.AND P1, PT, R8, -R10, PT ;  /* 0x8000000a0800720b */ /* 0x008fe20003f2e000 */
[----:B------:R-:W-:Y:S01]  /*0410*/  FADD R10, R10, R8 ;  /* 0x000000080a0a7221 */ /* 0x000fe20000000000 */
[----:B------:R-:W-:Y:S01]  /*0420*/  FSETP.GEU.AND P2, PT, R9, -R11, PT ;  /* 0x8000000b0900720b */ /* 0x000fe20003f4e000 */
[----:B----4-:R-:W-:Y:S01]  /*0430*/  FADD R14, R11, R9 ;  /* 0x000000090b0e7221 */ /* 0x010fe20000000000 */
[----:B--2---:R-:W-:Y:S02]  /*0440*/  FMUL R9, R15, R18 ;  /* 0x000000120f097220 */ /* 0x004fe40000400000 */
[----:B------:R-:W-:Y:S01]  /*0450*/  FSEL R10, R10, RZ, P1 ;  /* 0x000000ff0a0a7208 */ /* 0x000fe20000800000 */
[----:B0-----:R-:W-:Y:S01]  /*0460*/  FMUL R8, R16, R17 ;  /* 0x0000001110087220 */ /* 0x001fe20000400000 */
[----:B------:R-:W-:Y:S01]  /*0470*/  FSEL R11, R14, RZ, P2 ;  /* 0x000000ff0e0b7208 */ /* 0x000fe20001000000 */
[----:B------:R-:W-:Y:S01]  /*0480*/  FADD R14, -R9, 1 ;  /* 0x3f800000090e7421 */ /* 0x000fe20000000100 */
[----:B-1----:R-:W-:-:S04]  /*0490*/  IMAD.WIDE R4, R0, 0x4, R4 ;  /* 0x0000000400047825 */ /* 0x002fc800078e0204 */
[----:B------:R-:W-:Y:S01]  /*04a0*/  FADD R15, -R8, 1 ;  /* 0x3f800000080f7421 */ /* 0x000fe20000000100 */
[----:B------:R-:W-:Y:S01]  /*04b0*/  FMUL R14, R11, R14 ;  /* 0x0000000e0b0e7220 */ /* 0x000fe20000400000 */
[----:B------:R1:W-:Y:S02]  /*04c0*/  @!P0 STG.E.64 desc[UR4][R12.64], R10 ;  /* 0x0000000a0c008986 */ /* 0x0003e4000c101b04 */
[----:B------:R-:W-:Y:S02]  /*04d0*/  FMUL R15, R10, R15 ;  /* 0x0000000f0a0f7220 */ /* 0x000fe40000400000 */
[----:B------:R1:W-:Y:S02]  /*04e0*/  @!P0 STG.E.64 desc[UR4][R4.64], R8 ;  /* 0x0000000804008986 */ /* 0x0003e4000c101b04 */
[----:B-----5:R-:W-:Y:S01]  /*04f0*/  FFMA R2, R8, R2, R15 ;  /* 0x0000000208027223 */ /* 0x020fe2000000000f */
[----:B------:R-:W-:Y:S01]  /*0500*/  FFMA R3, R9, R3, R14 ;  /* 0x0000000309037223 */ /* 0x000fe2000000000e */
[----:B------:R-:W-:Y:S01]  /*0510*/  IMAD.WIDE R6, R0, 0x4, R6 ;  /* 0x0000000400067825 */ /* 0x000fe200078e0206 */
[----:B------:R-:W-:Y:S06]  /*0520*/  @P0 EXIT ;  /* 0x000000000000094d */ /* 0x000fec0003800000 */
[----:B------:R-:W-:Y:S01]  /*0530*/  STG.E.64 desc[UR4][R6.64], R2 ;  /* 0x0000000206007986 */ /* 0x000fe2000c101b04 */
[----:B------:R-:W-:Y:S05]  /*0540*/  EXIT ;  /* 0x000000000000794d */ /* 0x000fea0003800000 */
.L_x_0:
[----:B------:R-:W-:-:S00]  /*0550*/  BRA `(.L_x_0) ;  /* 0xfffffffc00fc7947 */ /* 0x000fc0000383ffff */
[----:B------:R-:W-:-:S00]  /*0560*/  NOP ;  /* 0x0000000000007918 */ /* 0x000fc00000000000 */
        /* <DEDUP_REMOVED lines=9> */
.L_x_1:


//--------------------- .nv.constant0.triton_poi_fused_add_lift_fresh_mul_relu_sigmoid_sub_0 --------------------------
	.section	.nv.constant0.triton_poi_fused_add_lift_fresh_mul_relu_sigmoid_sub_0,"a",@progbits
	.sectionflags	@""
	.align	4
.nv.constant0.triton_poi_fused_add_lift_fresh_mul_relu_sigmoid_sub_0:
	.zero		580
